//
// Generated by NVIDIA NVVM Compiler
//
// Compiler Build ID: CL-36424714
// Cuda compilation tools, release 13.0, V13.0.88
// Based on NVVM 20.0.0
//

.version 9.0
.target sm_100
.address_size 64

	// .globl	_Z16block_mul_kerneliiPdS_S_
.extern .shared .align 16 .b8 share[];

.visible .entry _Z16block_mul_kerneliiPdS_S_(
	.param .u32 _Z16block_mul_kerneliiPdS_S__param_0,
	.param .u32 _Z16block_mul_kerneliiPdS_S__param_1,
	.param .u64 .ptr .align 1 _Z16block_mul_kerneliiPdS_S__param_2,
	.param .u64 .ptr .align 1 _Z16block_mul_kerneliiPdS_S__param_3,
	.param .u64 .ptr .align 1 _Z16block_mul_kerneliiPdS_S__param_4
)
{
	.reg .pred 	%p<3>;
	.reg .b32 	%r<40>;
	.reg .b64 	%rd<30>;
	.reg .b64 	%fd<315>;

	ld.param.u32 	%r18, [_Z16block_mul_kerneliiPdS_S__param_0];
	ld.param.u32 	%r19, [_Z16block_mul_kerneliiPdS_S__param_1];
	ld.param.u64 	%rd7, [_Z16block_mul_kerneliiPdS_S__param_2];
	cvta.to.global.u64 	%rd1, %rd7;
	mov.u32 	%r20, %ctaid.x;
	mov.u32 	%r21, %ctaid.y;
	shl.b32 	%r1, %r20, 5;
	shl.b32 	%r2, %r21, 5;
	mov.u32 	%r3, %tid.y;
	mov.u32 	%r4, %tid.x;
	shl.b32 	%r5, %r3, 2;
	setp.lt.s32 	%p1, %r19, 1;
	mov.f64 	%fd311, 0d0000000000000000;
	mov.f64 	%fd312, %fd311;
	mov.f64 	%fd313, %fd311;
	mov.f64 	%fd314, %fd311;
	@%p1 bra 	$L__BB0_3;
	add.s32 	%r22, %r1, %r5;
	shl.b32 	%r23, %r3, 7;
	add.s32 	%r24, %r23, %r4;
	shl.b32 	%r25, %r24, 3;
	mov.u32 	%r26, share;
	add.s32 	%r6, %r26, %r25;
	shl.b32 	%r27, %r3, 10;
	add.s32 	%r7, %r26, %r27;
	neg.s32 	%r39, %r19;
	mul.wide.s32 	%rd2, %r18, 8;
	mad.lo.s32 	%r38, %r22, %r18, %r4;
	mul.wide.s32 	%rd8, %r18, 16;
	add.s64 	%rd3, %rd1, %rd8;
	mul.wide.s32 	%rd9, %r18, 24;
	add.s64 	%rd4, %rd1, %rd9;
	mul.lo.s32 	%r28, %r3, %r18;
	shl.b32 	%r29, %r28, 2;
	add.s32 	%r30, %r4, %r29;
	add.s32 	%r37, %r30, %r2;
	shl.b32 	%r11, %r18, 5;
	mov.f64 	%fd314, 0d0000000000000000;
	mov.f64 	%fd313, %fd314;
	mov.f64 	%fd312, %fd314;
	mov.f64 	%fd311, %fd314;
$L__BB0_2:
	ld.param.u64 	%rd28, [_Z16block_mul_kerneliiPdS_S__param_3];
	mul.wide.s32 	%rd10, %r38, 8;
	add.s64 	%rd11, %rd1, %rd10;
	add.s64 	%rd12, %rd11, %rd2;
	add.s64 	%rd13, %rd3, %rd10;
	add.s64 	%rd14, %rd4, %rd10;
	ld.global.f64 	%fd15, [%rd11];
	st.shared.f64 	[%r6], %fd15;
	ld.global.f64 	%fd16, [%rd12];
	st.shared.f64 	[%r6+256], %fd16;
	ld.global.f64 	%fd17, [%rd13];
	st.shared.f64 	[%r6+512], %fd17;
	ld.global.f64 	%fd18, [%rd14];
	st.shared.f64 	[%r6+768], %fd18;
	cvta.to.global.u64 	%rd15, %rd28;
	mul.wide.s32 	%rd16, %r37, 8;
	add.s64 	%rd17, %rd15, %rd16;
	ld.global.f64 	%fd19, [%rd17];
	st.shared.f64 	[%r6+8192], %fd19;
	add.s64 	%rd18, %rd17, %rd2;
	ld.global.f64 	%fd20, [%rd18];
	st.shared.f64 	[%r6+8448], %fd20;
	add.s64 	%rd19, %rd18, %rd2;
	ld.global.f64 	%fd21, [%rd19];
	st.shared.f64 	[%r6+8704], %fd21;
	add.s64 	%rd20, %rd19, %rd2;
	ld.global.f64 	%fd22, [%rd20];
	st.shared.f64 	[%r6+8960], %fd22;
	bar.sync 	0;
	shl.b32 	%r31, %r4, 3;
	mov.u32 	%r32, share;
	add.s32 	%r33, %r32, %r31;
	ld.shared.f64 	%fd23, [%r33+8192];
	ld.shared.v2.f64 	{%fd24, %fd25}, [%r7];
	ld.shared.v2.f64 	{%fd26, %fd27}, [%r7+256];
	ld.shared.v2.f64 	{%fd28, %fd29}, [%r7+512];
	ld.shared.v2.f64 	{%fd30, %fd31}, [%r7+768];
	fma.rn.f64 	%fd32, %fd23, %fd24, %fd311;
	fma.rn.f64 	%fd33, %fd23, %fd26, %fd312;
	fma.rn.f64 	%fd34, %fd23, %fd28, %fd313;
	fma.rn.f64 	%fd35, %fd23, %fd30, %fd314;
	ld.shared.f64 	%fd36, [%r33+8448];
	fma.rn.f64 	%fd37, %fd36, %fd25, %fd32;
	fma.rn.f64 	%fd38, %fd36, %fd27, %fd33;
	fma.rn.f64 	%fd39, %fd36, %fd29, %fd34;
	fma.rn.f64 	%fd40, %fd36, %fd31, %fd35;
	ld.shared.f64 	%fd41, [%r33+8704];
	ld.shared.v2.f64 	{%fd42, %fd43}, [%r7+16];
	ld.shared.v2.f64 	{%fd44, %fd45}, [%r7+272];
	ld.shared.v2.f64 	{%fd46, %fd47}, [%r7+528];
	ld.shared.v2.f64 	{%fd48, %fd49}, [%r7+784];
	fma.rn.f64 	%fd50, %fd41, %fd42, %fd37;
	fma.rn.f64 	%fd51, %fd41, %fd44, %fd38;
	fma.rn.f64 	%fd52, %fd41, %fd46, %fd39;
	fma.rn.f64 	%fd53, %fd41, %fd48, %fd40;
	ld.shared.f64 	%fd54, [%r33+8960];
	fma.rn.f64 	%fd55, %fd54, %fd43, %fd50;
	fma.rn.f64 	%fd56, %fd54, %fd45, %fd51;
	fma.rn.f64 	%fd57, %fd54, %fd47, %fd52;
	fma.rn.f64 	%fd58, %fd54, %fd49, %fd53;
	ld.shared.f64 	%fd59, [%r33+9216];
	ld.shared.v2.f64 	{%fd60, %fd61}, [%r7+32];
	ld.shared.v2.f64 	{%fd62, %fd63}, [%r7+288];
	ld.shared.v2.f64 	{%fd64, %fd65}, [%r7+544];
	ld.shared.v2.f64 	{%fd66, %fd67}, [%r7+800];
	fma.rn.f64 	%fd68, %fd59, %fd60, %fd55;
	fma.rn.f64 	%fd69, %fd59, %fd62, %fd56;
	fma.rn.f64 	%fd70, %fd59, %fd64, %fd57;
	fma.rn.f64 	%fd71, %fd59, %fd66, %fd58;
	ld.shared.f64 	%fd72, [%r33+9472];
	fma.rn.f64 	%fd73, %fd72, %fd61, %fd68;
	fma.rn.f64 	%fd74, %fd72, %fd63, %fd69;
	fma.rn.f64 	%fd75, %fd72, %fd65, %fd70;
	fma.rn.f64 	%fd76, %fd72, %fd67, %fd71;
	ld.shared.f64 	%fd77, [%r33+9728];
	ld.shared.v2.f64 	{%fd78, %fd79}, [%r7+48];
	ld.shared.v2.f64 	{%fd80, %fd81}, [%r7+304];
	ld.shared.v2.f64 	{%fd82, %fd83}, [%r7+560];
	ld.shared.v2.f64 	{%fd84, %fd85}, [%r7+816];
	fma.rn.f64 	%fd86, %fd77, %fd78, %fd73;
	fma.rn.f64 	%fd87, %fd77, %fd80, %fd74;
	fma.rn.f64 	%fd88, %fd77, %fd82, %fd75;
	fma.rn.f64 	%fd89, %fd77, %fd84, %fd76;
	ld.shared.f64 	%fd90, [%r33+9984];
	fma.rn.f64 	%fd91, %fd90, %fd79, %fd86;
	fma.rn.f64 	%fd92, %fd90, %fd81, %fd87;
	fma.rn.f64 	%fd93, %fd90, %fd83, %fd88;
	fma.rn.f64 	%fd94, %fd90, %fd85, %fd89;
	ld.shared.f64 	%fd95, [%r33+10240];
	ld.shared.v2.f64 	{%fd96, %fd97}, [%r7+64];
	ld.shared.v2.f64 	{%fd98, %fd99}, [%r7+320];
	ld.shared.v2.f64 	{%fd100, %fd101}, [%r7+576];
	ld.shared.v2.f64 	{%fd102, %fd103}, [%r7+832];
	fma.rn.f64 	%fd104, %fd95, %fd96, %fd91;
	fma.rn.f64 	%fd105, %fd95, %fd98, %fd92;
	fma.rn.f64 	%fd106, %fd95, %fd100, %fd93;
	fma.rn.f64 	%fd107, %fd95, %fd102, %fd94;
	ld.shared.f64 	%fd108, [%r33+10496];
	fma.rn.f64 	%fd109, %fd108, %fd97, %fd104;
	fma.rn.f64 	%fd110, %fd108, %fd99, %fd105;
	fma.rn.f64 	%fd111, %fd108, %fd101, %fd106;
	fma.rn.f64 	%fd112, %fd108, %fd103, %fd107;
	ld.shared.f64 	%fd113, [%r33+10752];
	ld.shared.v2.f64 	{%fd114, %fd115}, [%r7+80];
	ld.shared.v2.f64 	{%fd116, %fd117}, [%r7+336];
	ld.shared.v2.f64 	{%fd118, %fd119}, [%r7+592];
	ld.shared.v2.f64 	{%fd120, %fd121}, [%r7+848];
	fma.rn.f64 	%fd122, %fd113, %fd114, %fd109;
	fma.rn.f64 	%fd123, %fd113, %fd116, %fd110;
	fma.rn.f64 	%fd124, %fd113, %fd118, %fd111;
	fma.rn.f64 	%fd125, %fd113, %fd120, %fd112;
	ld.shared.f64 	%fd126, [%r33+11008];
	fma.rn.f64 	%fd127, %fd126, %fd115, %fd122;
	fma.rn.f64 	%fd128, %fd126, %fd117, %fd123;
	fma.rn.f64 	%fd129, %fd126, %fd119, %fd124;
	fma.rn.f64 	%fd130, %fd126, %fd121, %fd125;
	ld.shared.f64 	%fd131, [%r33+11264];
	ld.shared.v2.f64 	{%fd132, %fd133}, [%r7+96];
	ld.shared.v2.f64 	{%fd134, %fd135}, [%r7+352];
	ld.shared.v2.f64 	{%fd136, %fd137}, [%r7+608];
	ld.shared.v2.f64 	{%fd138, %fd139}, [%r7+864];
	fma.rn.f64 	%fd140, %fd131, %fd132, %fd127;
	fma.rn.f64 	%fd141, %fd131, %fd134, %fd128;
	fma.rn.f64 	%fd142, %fd131, %fd136, %fd129;
	fma.rn.f64 	%fd143, %fd131, %fd138, %fd130;
	ld.shared.f64 	%fd144, [%r33+11520];
	fma.rn.f64 	%fd145, %fd144, %fd133, %fd140;
	fma.rn.f64 	%fd146, %fd144, %fd135, %fd141;
	fma.rn.f64 	%fd147, %fd144, %fd137, %fd142;
	fma.rn.f64 	%fd148, %fd144, %fd139, %fd143;
	ld.shared.f64 	%fd149, [%r33+11776];
	ld.shared.v2.f64 	{%fd150, %fd151}, [%r7+112];
	ld.shared.v2.f64 	{%fd152, %fd153}, [%r7+368];
	ld.shared.v2.f64 	{%fd154, %fd155}, [%r7+624];
	ld.shared.v2.f64 	{%fd156, %fd157}, [%r7+880];
	fma.rn.f64 	%fd158, %fd149, %fd150, %fd145;
	fma.rn.f64 	%fd159, %fd149, %fd152, %fd146;
	fma.rn.f64 	%fd160, %fd149, %fd154, %fd147;
	fma.rn.f64 	%fd161, %fd149, %fd156, %fd148;
	ld.shared.f64 	%fd162, [%r33+12032];
	fma.rn.f64 	%fd163, %fd162, %fd151, %fd158;
	fma.rn.f64 	%fd164, %fd162, %fd153, %fd159;
	fma.rn.f64 	%fd165, %fd162, %fd155, %fd160;
	fma.rn.f64 	%fd166, %fd162, %fd157, %fd161;
	ld.shared.f64 	%fd167, [%r33+12288];
	ld.shared.v2.f64 	{%fd168, %fd169}, [%r7+128];
	ld.shared.v2.f64 	{%fd170, %fd171}, [%r7+384];
	ld.shared.v2.f64 	{%fd172, %fd173}, [%r7+640];
	ld.shared.v2.f64 	{%fd174, %fd175}, [%r7+896];
	fma.rn.f64 	%fd176, %fd167, %fd168, %fd163;
	fma.rn.f64 	%fd177, %fd167, %fd170, %fd164;
	fma.rn.f64 	%fd178, %fd167, %fd172, %fd165;
	fma.rn.f64 	%fd179, %fd167, %fd174, %fd166;
	ld.shared.f64 	%fd180, [%r33+12544];
	fma.rn.f64 	%fd181, %fd180, %fd169, %fd176;
	fma.rn.f64 	%fd182, %fd180, %fd171, %fd177;
	fma.rn.f64 	%fd183, %fd180, %fd173, %fd178;
	fma.rn.f64 	%fd184, %fd180, %fd175, %fd179;
	ld.shared.f64 	%fd185, [%r33+12800];
	ld.shared.v2.f64 	{%fd186, %fd187}, [%r7+144];
	ld.shared.v2.f64 	{%fd188, %fd189}, [%r7+400];
	ld.shared.v2.f64 	{%fd190, %fd191}, [%r7+656];
	ld.shared.v2.f64 	{%fd192, %fd193}, [%r7+912];
	fma.rn.f64 	%fd194, %fd185, %fd186, %fd181;
	fma.rn.f64 	%fd195, %fd185, %fd188, %fd182;
	fma.rn.f64 	%fd196, %fd185, %fd190, %fd183;
	fma.rn.f64 	%fd197, %fd185, %fd192, %fd184;
	ld.shared.f64 	%fd198, [%r33+13056];
	fma.rn.f64 	%fd199, %fd198, %fd187, %fd194;
	fma.rn.f64 	%fd200, %fd198, %fd189, %fd195;
	fma.rn.f64 	%fd201, %fd198, %fd191, %fd196;
	fma.rn.f64 	%fd202, %fd198, %fd193, %fd197;
	ld.shared.f64 	%fd203, [%r33+13312];
	ld.shared.v2.f64 	{%fd204, %fd205}, [%r7+160];
	ld.shared.v2.f64 	{%fd206, %fd207}, [%r7+416];
	ld.shared.v2.f64 	{%fd208, %fd209}, [%r7+672];
	ld.shared.v2.f64 	{%fd210, %fd211}, [%r7+928];
	fma.rn.f64 	%fd212, %fd203, %fd204, %fd199;
	fma.rn.f64 	%fd213, %fd203, %fd206, %fd200;
	fma.rn.f64 	%fd214, %fd203, %fd208, %fd201;
	fma.rn.f64 	%fd215, %fd203, %fd210, %fd202;
	ld.shared.f64 	%fd216, [%r33+13568];
	fma.rn.f64 	%fd217, %fd216, %fd205, %fd212;
	fma.rn.f64 	%fd218, %fd216, %fd207, %fd213;
	fma.rn.f64 	%fd219, %fd216, %fd209, %fd214;
	fma.rn.f64 	%fd220, %fd216, %fd211, %fd215;
	ld.shared.f64 	%fd221, [%r33+13824];
	ld.shared.v2.f64 	{%fd222, %fd223}, [%r7+176];
	ld.shared.v2.f64 	{%fd224, %fd225}, [%r7+432];
	ld.shared.v2.f64 	{%fd226, %fd227}, [%r7+688];
	ld.shared.v2.f64 	{%fd228, %fd229}, [%r7+944];
	fma.rn.f64 	%fd230, %fd221, %fd222, %fd217;
	fma.rn.f64 	%fd231, %fd221, %fd224, %fd218;
	fma.rn.f64 	%fd232, %fd221, %fd226, %fd219;
	fma.rn.f64 	%fd233, %fd221, %fd228, %fd220;
	ld.shared.f64 	%fd234, [%r33+14080];
	fma.rn.f64 	%fd235, %fd234, %fd223, %fd230;
	fma.rn.f64 	%fd236, %fd234, %fd225, %fd231;
	fma.rn.f64 	%fd237, %fd234, %fd227, %fd232;
	fma.rn.f64 	%fd238, %fd234, %fd229, %fd233;
	ld.shared.f64 	%fd239, [%r33+14336];
	ld.shared.v2.f64 	{%fd240, %fd241}, [%r7+192];
	ld.shared.v2.f64 	{%fd242, %fd243}, [%r7+448];
	ld.shared.v2.f64 	{%fd244, %fd245}, [%r7+704];
	ld.shared.v2.f64 	{%fd246, %fd247}, [%r7+960];
	fma.rn.f64 	%fd248, %fd239, %fd240, %fd235;
	fma.rn.f64 	%fd249, %fd239, %fd242, %fd236;
	fma.rn.f64 	%fd250, %fd239, %fd244, %fd237;
	fma.rn.f64 	%fd251, %fd239, %fd246, %fd238;
	ld.shared.f64 	%fd252, [%r33+14592];
	fma.rn.f64 	%fd253, %fd252, %fd241, %fd248;
	fma.rn.f64 	%fd254, %fd252, %fd243, %fd249;
	fma.rn.f64 	%fd255, %fd252, %fd245, %fd250;
	fma.rn.f64 	%fd256, %fd252, %fd247, %fd251;
	ld.shared.f64 	%fd257, [%r33+14848];
	ld.shared.v2.f64 	{%fd258, %fd259}, [%r7+208];
	ld.shared.v2.f64 	{%fd260, %fd261}, [%r7+464];
	ld.shared.v2.f64 	{%fd262, %fd263}, [%r7+720];
	ld.shared.v2.f64 	{%fd264, %fd265}, [%r7+976];
	fma.rn.f64 	%fd266, %fd257, %fd258, %fd253;
	fma.rn.f64 	%fd267, %fd257, %fd260, %fd254;
	fma.rn.f64 	%fd268, %fd257, %fd262, %fd255;
	fma.rn.f64 	%fd269, %fd257, %fd264, %fd256;
	ld.shared.f64 	%fd270, [%r33+15104];
	fma.rn.f64 	%fd271, %fd270, %fd259, %fd266;
	fma.rn.f64 	%fd272, %fd270, %fd261, %fd267;
	fma.rn.f64 	%fd273, %fd270, %fd263, %fd268;
	fma.rn.f64 	%fd274, %fd270, %fd265, %fd269;
	ld.shared.f64 	%fd275, [%r33+15360];
	ld.shared.v2.f64 	{%fd276, %fd277}, [%r7+224];
	ld.shared.v2.f64 	{%fd278, %fd279}, [%r7+480];
	ld.shared.v2.f64 	{%fd280, %fd281}, [%r7+736];
	ld.shared.v2.f64 	{%fd282, %fd283}, [%r7+992];
	fma.rn.f64 	%fd284, %fd275, %fd276, %fd271;
	fma.rn.f64 	%fd285, %fd275, %fd278, %fd272;
	fma.rn.f64 	%fd286, %fd275, %fd280, %fd273;
	fma.rn.f64 	%fd287, %fd275, %fd282, %fd274;
	ld.shared.f64 	%fd288, [%r33+15616];
	fma.rn.f64 	%fd289, %fd288, %fd277, %fd284;
	fma.rn.f64 	%fd290, %fd288, %fd279, %fd285;
	fma.rn.f64 	%fd291, %fd288, %fd281, %fd286;
	fma.rn.f64 	%fd292, %fd288, %fd283, %fd287;
	ld.shared.f64 	%fd293, [%r33+15872];
	ld.shared.v2.f64 	{%fd294, %fd295}, [%r7+240];
	ld.shared.v2.f64 	{%fd296, %fd297}, [%r7+496];
	ld.shared.v2.f64 	{%fd298, %fd299}, [%r7+752];
	ld.shared.v2.f64 	{%fd300, %fd301}, [%r7+1008];
	fma.rn.f64 	%fd302, %fd293, %fd294, %fd289;
	fma.rn.f64 	%fd303, %fd293, %fd296, %fd290;
	fma.rn.f64 	%fd304, %fd293, %fd298, %fd291;
	fma.rn.f64 	%fd305, %fd293, %fd300, %fd292;
	ld.shared.f64 	%fd306, [%r33+16128];
	fma.rn.f64 	%fd311, %fd306, %fd295, %fd302;
	fma.rn.f64 	%fd312, %fd306, %fd297, %fd303;
	fma.rn.f64 	%fd313, %fd306, %fd299, %fd304;
	fma.rn.f64 	%fd314, %fd306, %fd301, %fd305;
	bar.sync 	0;
	add.s32 	%r39, %r39, 1;
	setp.ne.s32 	%p2, %r39, 0;
	add.s32 	%r38, %r38, 32;
	add.s32 	%r37, %r37, %r11;
	@%p2 bra 	$L__BB0_2;
$L__BB0_3:
	ld.param.u64 	%rd29, [_Z16block_mul_kerneliiPdS_S__param_4];
	cvta.to.global.u64 	%rd21, %rd29;
	add.s32 	%r34, %r1, %r5;
	add.s32 	%r35, %r2, %r4;
	mad.lo.s32 	%r36, %r34, %r18, %r35;
	mul.wide.s32 	%rd22, %r36, 8;
	add.s64 	%rd23, %rd21, %rd22;
	st.global.f64 	[%rd23], %fd311;
	mul.wide.s32 	%rd24, %r18, 8;
	add.s64 	%rd25, %rd23, %rd24;
	st.global.f64 	[%rd25], %fd312;
	add.s64 	%rd26, %rd25, %rd24;
	st.global.f64 	[%rd26], %fd313;
	add.s64 	%rd27, %rd26, %rd24;
	st.global.f64 	[%rd27], %fd314;
	ret;

}


// ===== COMPILED SASS (sm_100) =====

	.target	sm_100

	.elftype	@"ET_EXEC"


//--------------------- .note.nv.tkinfo           --------------------------
	.section	.note.nv.tkinfo,"",@"SHT_NOTE"
	.sectionflags	@"SHF_NOTE_NV_TKINFO"
	.tkinfo
        /*0018*/ 	.word	0x00000002
        /*0030*/ 	.string	""
        /*0030*/ 	.string	"ptxas"
        /*0030*/ 	.string	"Cuda compilation tools, release 13.0, V13.0.88"
        /*0030*/ 	.string	"Build cuda_13.0.r13.0/compiler.36424714_0"
        /*0030*/ 	.string	"-arch sm_100 -m 64 "



//--------------------- .note.nv.cuinfo           --------------------------
	.section	.note.nv.cuinfo,"",@"SHT_NOTE"
	.sectionflags	@"SHF_NOTE_NV_CUINFO"
        /*0018*/ 	.short	0x0002
        /*001a*/ 	.short	0x0064
        /*001c*/ 	.short	0x0082
	.zero		2


//--------------------- .nv.info                  --------------------------
	.section	.nv.info,"",@"SHT_CUDA_INFO"
	.align	4


	//----- nvinfo : EIATTR_REGCOUNT
	.align		4
        /*0000*/ 	.byte	0x04, 0x2f
        /*0002*/ 	.short	(.L_1 - .L_0)
	.align		4
.L_0:
        /*0004*/ 	.word	index@(_Z16block_mul_kerneliiPdS_S_)
        /*0008*/ 	.word	0x00000028


	//----- nvinfo : EIATTR_FRAME_SIZE
	.align		4
.L_1:
        /*000c*/ 	.byte	0x04, 0x11
        /*000e*/ 	.short	(.L_3 - .L_2)
	.align		4
.L_2:
        /*0010*/ 	.word	index@(_Z16block_mul_kerneliiPdS_S_)
        /*0014*/ 	.word	0x00000000


	//----- nvinfo : EIATTR_MIN_STACK_SIZE
	.align		4
.L_3:
        /*0018*/ 	.byte	0x04, 0x12
        /*001a*/ 	.short	(.L_5 - .L_4)
	.align		4
.L_4:
        /*001c*/ 	.word	index@(_Z16block_mul_kerneliiPdS_S_)
        /*0020*/ 	.word	0x00000000
.L_5:


//--------------------- .nv.compat                --------------------------
	.section	.nv.compat,"",@"SHT_CUDA_COMPAT_INFO"
	.align	4
        /*0000*/ 	.byte	0x02, 0x09, 0x00, 0x00, 0x02, 0x02, 0x01, 0x00, 0x02, 0x05, 0x05, 0x00, 0x03, 0x07, 0x01, 0x01
        /*0010*/ 	.byte	0x02, 0x03, 0x00, 0x00, 0x02, 0x06, 0x01, 0x00, 0x04, 0x0b, 0x08, 0x00, 0x01, 0x00, 0x00, 0x00
        /*0020*/ 	.byte	0x00, 0x00, 0x00, 0x00


//--------------------- .nv.info._Z16block_mul_kerneliiPdS_S_ --------------------------
	.section	.nv.info._Z16block_mul_kerneliiPdS_S_,"",@"SHT_CUDA_INFO"
	.sectionflags	@""
	.align	4


	//----- nvinfo : EIATTR_CUDA_API_VERSION
	.align		4
        /*0000*/ 	.byte	0x04, 0x37
        /*0002*/ 	.short	(.L_7 - .L_6)
.L_6:
        /*0004*/ 	.word	0x00000082


	//----- nvinfo : EIATTR_KPARAM_INFO
	.align		4
.L_7:
        /*0008*/ 	.byte	0x04, 0x17
        /*000a*/ 	.short	(.L_9 - .L_8)
.L_8:
        /*000c*/ 	.word	0x00000000
        /*0010*/ 	.short	0x0004
        /*0012*/ 	.short	0x0018
        /*0014*/ 	.byte	0x00, 0xf5, 0x21, 0x00


	//----- nvinfo : EIATTR_KPARAM_INFO
	.align		4
.L_9:
        /*0018*/ 	.byte	0x04, 0x17
        /*001a*/ 	.short	(.L_11 - .L_10)
.L_10:
        /*001c*/ 	.word	0x00000000
        /*0020*/ 	.short	0x0003
        /*0022*/ 	.short	0x0010
        /*0024*/ 	.byte	0x00, 0xf5, 0x21, 0x00


	//----- nvinfo : EIATTR_KPARAM_INFO
	.align		4
.L_11:
        /*0028*/ 	.byte	0x04, 0x17
        /*002a*/ 	.short	(.L_13 - .L_12)
.L_12:
        /*002c*/ 	.word	0x00000000
        /*0030*/ 	.short	0x0002
        /*0032*/ 	.short	0x0008
        /*0034*/ 	.byte	0x00, 0xf5, 0x21, 0x00


	//----- nvinfo : EIATTR_KPARAM_INFO
	.align		4
.L_13:
        /*0038*/ 	.byte	0x04, 0x17
        /*003a*/ 	.short	(.L_15 - .L_14)
.L_14:
        /*003c*/ 	.word	0x00000000
        /*0040*/ 	.short	0x0001
        /*0042*/ 	.short	0x0004
        /*0044*/ 	.byte	0x00, 0xf0, 0x11, 0x00


	//----- nvinfo : EIATTR_KPARAM_INFO
	.align		4
.L_15:
        /*0048*/ 	.byte	0x04, 0x17
        /*004a*/ 	.short	(.L_17 - .L_16)
.L_16:
        /*004c*/ 	.word	0x00000000
        /*0050*/ 	.short	0x0000
        /*0052*/ 	.short	0x0000
        /*0054*/ 	.byte	0x00, 0xf0, 0x11, 0x00


	//----- nvinfo : EIATTR_SPARSE_MMA_MASK
	.align		4
.L_17:
        /*0058*/ 	.byte	0x03, 0x50
        /*005a*/ 	.short	0x0000


	//----- nvinfo : EIATTR_MAXREG_COUNT
	.align		4
        /*005c*/ 	.byte	0x03, 0x1b
        /*005e*/ 	.short	0x00ff


	//----- nvinfo : EIATTR_NUM_BARRIERS
	.align		4
        /*0060*/ 	.byte	0x02, 0x4c
        /*0062*/ 	.byte	0x01
	.zero		1


	//----- nvinfo : EIATTR_MERCURY_ISA_VERSION
	.align		4
        /*0064*/ 	.byte	0x03, 0x5f
        /*0066*/ 	.short	0x0101


	//----- nvinfo : EIATTR_VRC_CTA_INIT_COUNT
	.align		4
        /*0068*/ 	.byte	0x02, 0x4a
	.zero		1
	.zero		1


	//----- nvinfo : EIATTR_EXIT_INSTR_OFFSETS
	.align		4
        /*006c*/ 	.byte	0x04, 0x1c
        /*006e*/ 	.short	(.L_19 - .L_18)


	//   ....[0]....
.L_18:
        /*0070*/ 	.word	0x00001330


	//----- nvinfo : EIATTR_CBANK_PARAM_SIZE
	.align		4
.L_19:
        /*0074*/ 	.byte	0x03, 0x19
        /*0076*/ 	.short	0x0020


	//----- nvinfo : EIATTR_PARAM_CBANK
	.align		4
        /*0078*/ 	.byte	0x04, 0x0a
        /*007a*/ 	.short	(.L_21 - .L_20)
	.align		4
.L_20:
        /*007c*/ 	.word	index@(.nv.constant0._Z16block_mul_kerneliiPdS_S_)
        /*0080*/ 	.short	0x0380
        /*0082*/ 	.short	0x0020


	//----- nvinfo : EIATTR_SW_WAR
	.align		4
.L_21:
        /*0084*/ 	.byte	0x04, 0x36
        /*0086*/ 	.short	(.L_23 - .L_22)
.L_22:
        /*0088*/ 	.word	0x00000008
.L_23:


//--------------------- .nv.callgraph             --------------------------
	.section	.nv.callgraph,"",@"SHT_CUDA_CALLGRAPH"
	.align	4
	.sectionentsize	8
	.align		4
        /*0000*/ 	.word	0x00000000
	.align		4
        /*0004*/ 	.word	0xffffffff
	.align		4
        /*0008*/ 	.word	0x00000000
	.align		4
        /*000c*/ 	.word	0xfffffffe
	.align		4
        /*0010*/ 	.word	0x00000000
	.align		4
        /*0014*/ 	.word	0xfffffffd
	.align		4
        /*0018*/ 	.word	0x00000000
	.align		4
        /*001c*/ 	.word	0xfffffffc


//--------------------- .text._Z16block_mul_kerneliiPdS_S_ --------------------------
	.section	.text._Z16block_mul_kerneliiPdS_S_,"ax",@progbits
	.align	128
        .global         _Z16block_mul_kerneliiPdS_S_
        .type           _Z16block_mul_kerneliiPdS_S_,@function
        .size           _Z16block_mul_kerneliiPdS_S_,(.L_x_3 - _Z16block_mul_kerneliiPdS_S_)
        .other          _Z16block_mul_kerneliiPdS_S_,@"STO_CUDA_ENTRY STV_DEFAULT"
_Z16block_mul_kerneliiPdS_S_:
.text._Z16block_mul_kerneliiPdS_S_:
[----:B------:R-:W-:Y:S01]  /*0000*/  LDC R1, c[0x0][0x37c] ;  /* 0x0000df00ff017b82 */ /* 0x000fe20000000800 */
[----:B------:R-:W0:Y:S01]  /*0010*/  S2R R3, SR_TID.Y ;  /* 0x0000000000037919 */ /* 0x000e220000002200 */
[----:B------:R-:W1:Y:S06]  /*0020*/  LDCU UR5, c[0x0][0x384] ;  /* 0x00007080ff0577ac */ /* 0x000e6c0008000800 */
[----:B------:R-:W2:Y:S01]  /*0030*/  LDC R2, c[0x0][0x380] ;  /* 0x0000e000ff027b82 */ /* 0x000ea20000000800 */
[----:B------:R-:W-:Y:S01]  /*0040*/  CS2R R20, SRZ ;  /* 0x0000000000147805 */ /* 0x000fe2000001ff00 */
[----:B------:R-:W3:Y:S01]  /*0050*/  S2R R9, SR_CTAID.Y ;  /* 0x0000000000097919 */ /* 0x000ee20000002600 */
[----:B------:R-:W-:-:S02]  /*0060*/  CS2R R30, SRZ ;  /* 0x00000000001e7805 */ /* 0x000fc4000001ff00 */
[----:B------:R-:W-:Y:S02]  /*0070*/  CS2R R36, SRZ ;  /* 0x0000000000247805 */ /* 0x000fe4000001ff00 */
[----:B------:R-:W-:Y:S01]  /*0080*/  CS2R R34, SRZ ;  /* 0x0000000000227805 */ /* 0x000fe2000001ff00 */
[----:B------:R-:W3:Y:S01]  /*0090*/  S2R R0, SR_TID.X ;  /* 0x0000000000007919 */ /* 0x000ee20000002100 */
[----:B------:R-:W4:Y:S01]  /*00a0*/  LDCU.64 UR8, c[0x0][0x358] ;  /* 0x00006b00ff0877ac */ /* 0x000f220008000a00 */
[----:B------:R-:W5:Y:S01]  /*00b0*/  LDC.64 R28, c[0x0][0x398] ;  /* 0x0000e600ff1c7b82 */ /* 0x000f620000000a00 */
[----:B------:R-:W4:Y:S01]  /*00c0*/  S2R R7, SR_CTAID.X ;  /* 0x0000000000077919 */ /* 0x000f220000002500 */
[----:B------:R-:W2:Y:S01]  /*00d0*/  S2R R8, SR_TID.Y ;  /* 0x0000000000087919 */ /* 0x000ea20000002200 */
[----:B-1----:R-:W-:Y:S01]  /*00e0*/  UISETP.GE.AND UP0, UPT, UR5, 0x1, UPT ;  /* 0x000000010500788c */ /* 0x002fe2000bf06270 */
[----:B0-----:R-:W-:Y:S02]  /*00f0*/  SHF.L.U32 R4, R3, 0x2, RZ ;  /* 0x0000000203047819 */ /* 0x001fe400000006ff */
[----:B---3--:R-:W-:-:S02]  /*0100*/  LEA R3, R9, R0, 0x5 ;  /* 0x0000000009037211 */ /* 0x008fc400078e28ff */
[----:B----4-:R-:W-:-:S05]  /*0110*/  LEA R4, R7, R4, 0x5 ;  /* 0x0000000407047211 */ /* 0x010fca00078e28ff */
[----:B--2---:R-:W-:Y:S01]  /*0120*/  IMAD R3, R4, R2, R3 ;  /* 0x0000000204037224 */ /* 0x004fe200078e0203 */
[----:B------:R-:W-:-:S03]  /*0130*/  SHF.L.U32 R4, R8, 0x2, RZ ;  /* 0x0000000208047819 */ /* 0x000fc600000006ff */
[----:B-----5:R-:W-:Y:S01]  /*0140*/  IMAD.WIDE R28, R3, 0x8, R28 ;  /* 0x00000008031c7825 */ /* 0x020fe200078e021c */
[----:B------:R-:W-:Y:S06]  /*0150*/  BRA.U !UP0, `(.L_x_0) ;  /* 0x0000001108587547 */ /* 0x000fec000b800000 */
[----:B------:R-:W0:Y:S01]  /*0160*/  LDC R3, c[0x0][0x380] ;  /* 0x0000e000ff037b82 */ /* 0x000e220000000800 */
[----:B------:R-:W-:Y:S01]  /*0170*/  UMOV UR4, 0x400 ;  /* 0x0000040000047882 */ /* 0x000fe20000000000 */
[----:B------:R-:W-:Y:S02]  /*0180*/  CS2R R34, SRZ ;  /* 0x0000000000227805 */ /* 0x000fe4000001ff00 */
[----:B------:R-:W-:Y:S02]  /*0190*/  CS2R R36, SRZ ;  /* 0x0000000000247805 */ /* 0x000fe4000001ff00 */
[----:B------:R-:W-:Y:S02]  /*01a0*/  CS2R R30, SRZ ;  /* 0x00000000001e7805 */ /* 0x000fe4000001ff00 */
[----:B------:R-:W-:Y:S01]  /*01b0*/  CS2R R20, SRZ ;  /* 0x0000000000147805 */ /* 0x000fe2000001ff00 */
[----:B------:R-:W-:Y:S01]  /*01c0*/  UIADD3 UR5, UPT, UPT, -UR5, URZ, URZ ;  /* 0x000000ff05057290 */ /* 0x000fe2000fffe1ff */
[----:B------:R-:W1:Y:S08]  /*01d0*/  S2UR UR6, SR_CgaCtaId ;  /* 0x00000000000679c3 */ /* 0x000e700000008800 */
[----:B------:R-:W2:Y:S01]  /*01e0*/  LDC.64 R26, c[0x0][0x388] ;  /* 0x0000e200ff1a7b82 */ /* 0x000ea20000000a00 */
[----:B0-----:R-:W-:-:S04]  /*01f0*/  IMAD R5, R8, R3, RZ ;  /* 0x0000000308057224 */ /* 0x001fc800078e02ff */
[--C-:B------:R-:W-:Y:S01]  /*0200*/  IMAD R6, R5, 0x4, R0.reuse ;  /* 0x0000000405067824 */ /* 0x100fe200078e0200 */
[----:B------:R-:W-:Y:S01]  /*0210*/  LEA R5, R7, R4, 0x5 ;  /* 0x0000000407057211 */ /* 0x000fe200078e28ff */
[--C-:B------:R-:W-:Y:S01]  /*0220*/  IMAD R7, R8, 0x80, R0.reuse ;  /* 0x0000008008077824 */ /* 0x100fe200078e0200 */
[----:B-1----:R-:W-:Y:S02]  /*0230*/  ULEA UR4, UR6, UR4, 0x18 ;  /* 0x0000000406047291 */ /* 0x002fe4000f8ec0ff */
[----:B------:R-:W-:Y:S01]  /*0240*/  LEA R4, R9, R6, 0x5 ;  /* 0x0000000609047211 */ /* 0x000fe200078e28ff */
[----:B------:R-:W-:-:S03]  /*0250*/  IMAD R5, R5, R3, R0 ;  /* 0x0000000305057224 */ /* 0x000fc600078e0200 */
[----:B------:R-:W-:Y:S02]  /*0260*/  LEA R7, R7, UR4, 0x3 ;  /* 0x0000000407077c11 */ /* 0x000fe4000f8e18ff */
[----:B------:R-:W-:-:S07]  /*0270*/  LEA R6, R8, UR4, 0xa ;  /* 0x0000000408067c11 */ /* 0x000fce000f8e50ff */
.L_x_1:
[----:B------:R-:W0:Y:S01]  /*0280*/  LDC.64 R24, c[0x0][0x390] ;  /* 0x0000e400ff187b82 */ /* 0x000e220000000a00 */
[----:B--2---:R-:W-:-:S04]  /*0290*/  IMAD.WIDE R10, R3, 0x10, R26 ;  /* 0x00000010030a7825 */ /* 0x004fc800078e021a */
[----:B------:R-:W-:-:S04]  /*02a0*/  IMAD.WIDE R14, R3, 0x18, R26 ;  /* 0x00000018030e7825 */ /* 0x000fc800078e021a */
[----:B------:R-:W-:-:S04]  /*02b0*/  IMAD.WIDE R18, R5, 0x8, R26 ;  /* 0x0000000805127825 */ /* 0x000fc800078e021a */
[----:B0-----:R-:W-:-:S04]  /*02c0*/  IMAD.WIDE R24, R4, 0x8, R24 ;  /* 0x0000000804187825 */ /* 0x001fc800078e0218 */
[----:B------:R-:W-:Y:S01]  /*02d0*/  IMAD.WIDE R10, R5, 0x8, R10 ;  /* 0x00000008050a7825 */ /* 0x000fe200078e020a */
[----:B------:R0:W2:Y:S03]  /*02e0*/  LDG.E.64 R8, desc[UR8][R24.64] ;  /* 0x0000000818087981 */ /* 0x0000a6000c1e1b00 */
[----:B------:R-:W-:Y:S02]  /*02f0*/  IMAD.WIDE R12, R3, 0x8, R24 ;  /* 0x00000008030c7825 */ /* 0x000fe400078e0218 */
[----:B------:R-:W3:Y:S02]  /*0300*/  LDG.E.64 R10, desc[UR8][R10.64] ;  /* 0x000000080a0a7981 */ /* 0x000ee4000c1e1b00 */
[----:B------:R-:W-:-:S04]  /*0310*/  IMAD.WIDE R14, R5, 0x8, R14 ;  /* 0x00000008050e7825 */ /* 0x000fc800078e020e */
[C---:B------:R-:W-:Y:S02]  /*0320*/  IMAD.WIDE R16, R3.reuse, 0x8, R12 ;  /* 0x0000000803107825 */ /* 0x040fe400078e020c */
[----:B------:R-:W4:Y:S02]  /*0330*/  LDG.E.64 R12, desc[UR8][R12.64] ;  /* 0x000000080c0c7981 */ /* 0x000f24000c1e1b00 */
[C---:B0-----:R-:W-:Y:S02]  /*0340*/  IMAD.WIDE R24, R3.reuse, 0x8, R18 ;  /* 0x0000000803187825 */ /* 0x041fe400078e0212 */
[----:B------:R-:W5:Y:S02]  /*0350*/  LDG.E.64 R18, desc[UR8][R18.64] ;  /* 0x0000000812127981 */ /* 0x000f64000c1e1b00 */
[----:B------:R-:W-:Y:S02]  /*0360*/  IMAD.WIDE R22, R3, 0x8, R16 ;  /* 0x0000000803167825 */ /* 0x000fe400078e0210 */
[----:B------:R-:W5:Y:S04]  /*0370*/  LDG.E.64 R16, desc[UR8][R16.64] ;  /* 0x0000000810107981 */ /* 0x000f68000c1e1b00 */
[----:B------:R-:W5:Y:S04]  /*0380*/  LDG.E.64 R22, desc[UR8][R22.64] ;  /* 0x0000000816167981 */ /* 0x000f68000c1e1b00 */
[----:B------:R-:W5:Y:S04]  /*0390*/  LDG.E.64 R24, desc[UR8][R24.64] ;  /* 0x0000000818187981 */ /* 0x000f68000c1e1b00 */
[----:B------:R-:W5:Y:S01]  /*03a0*/  LDG.E.64 R14, desc[UR8][R14.64] ;  /* 0x000000080e0e7981 */ /* 0x000f62000c1e1b00 */
[----:B------:R-:W-:-:S03]  /*03b0*/  LEA R32, R0, UR4, 0x3 ;  /* 0x0000000400207c11 */ /* 0x000fc6000f8e18ff */
[----:B--2---:R-:W-:Y:S04]  /*03c0*/  STS.64 [R7+0x2000], R8 ;  /* 0x0020000807007388 */ /* 0x004fe80000000a00 */
[----:B---3--:R-:W-:Y:S04]  /*03d0*/  STS.64 [R7+0x200], R10 ;  /* 0x0002000a07007388 */ /* 0x008fe80000000a00 */
[----:B----4-:R-:W-:Y:S04]  /*03e0*/  STS.64 [R7+0x2100], R12 ;  /* 0x0021000c07007388 */ /* 0x010fe80000000a00 */
[----:B-----5:R-:W-:Y:S04]  /*03f0*/  STS.64 [R7], R18 ;  /* 0x0000001207007388 */ /* 0x020fe80000000a00 */
[----:B------:R-:W-:Y:S04]  /*0400*/  STS.64 [R7+0x2200], R16 ;  /* 0x0022001007007388 */ /* 0x000fe80000000a00 */
[----:B------:R-:W-:Y:S04]  /*0410*/  STS.64 [R7+0x2300], R22 ;  /* 0x0023001607007388 */ /* 0x000fe80000000a00 */
[----:B------:R0:W-:Y:S04]  /*0420*/  STS.64 [R7+0x100], R24 ;  /* 0x0001001807007388 */ /* 0x0001e80000000a00 */
[----:B------:R-:W-:Y:S01]  /*0430*/  STS.64 [R7+0x300], R14 ;  /* 0x0003000e07007388 */ /* 0x000fe20000000a00 */
[----:B------:R-:W-:Y:S06]  /*0440*/  BAR.SYNC.DEFER_BLOCKING 0x0 ;  /* 0x0000000000007b1d */ /* 0x000fec0000010000 */
[----:B------:R-:W-:Y:S04]  /*0450*/  LDS.64 R32, [R32+0x2000] ;  /* 0x0020000020207984 */ /* 0x000fe80000000a00 */
[----:B------:R-:W1:Y:S04]  /*0460*/  LDS.128 R8, [R6] ;  /* 0x0000000006087984 */ /* 0x000e680000000c00 */
[----:B------:R-:W2:Y:S01]  /*0470*/  LDS.128 R12, [R6+0x100] ;  /* 0x00010000060c7984 */ /* 0x000ea20000000c00 */
[----:B0-----:R-:W-:-:S03]  /*0480*/  LEA R24, R0, UR4, 0x3 ;  /* 0x0000000400187c11 */ /* 0x001fc6000f8e18ff */
[----:B------:R-:W0:Y:S01]  /*0490*/  LDS.128 R16, [R6+0x200] ;  /* 0x0002000006107984 */ /* 0x000e220000000c00 */
[----:B-1----:R-:W-:-:S03]  /*04a0*/  DFMA R8, R32, R8, R20 ;  /* 0x000000082008722b */ /* 0x002fc60000000014 */
[----:B------:R-:W1:Y:S01]  /*04b0*/  LDS.128 R20, [R6+0x300] ;  /* 0x0003000006147984 */ /* 0x000e620000000c00 */
[----:B--2---:R-:W-:-:S03]  /*04c0*/  DFMA R30, R32, R12, R30 ;  /* 0x0000000c201e722b */ /* 0x004fc6000000001e */
[----:B------:R-:W2:Y:S01]  /*04d0*/  LDS.64 R12, [R24+0x2100] ;  /* 0x00210000180c7984 */ /* 0x000ea20000000a00 */
[C---:B0-----:R-:W-:Y:S02]  /*04e0*/  DFMA R36, R32.reuse, R16, R36 ;  /* 0x000000102024722b */ /* 0x041fe40000000024 */
[----:B-1----:R-:W-:Y:S02]  /*04f0*/  DFMA R32, R32, R20, R34 ;  /* 0x000000142020722b */ /* 0x002fe40000000022 */
[-C--:B--2---:R-:W-:Y:S02]  /*0500*/  DFMA R20, R10, R12.reuse, R8 ;  /* 0x0000000c0a14722b */ /* 0x084fe40000000008 */
[-C--:B------:R-:W-:Y:S01]  /*0510*/  DFMA R34, R14, R12.reuse, R30 ;  /* 0x0000000c0e22722b */ /* 0x080fe2000000001e */
[----:B------:R-:W-:Y:S04]  /*0520*/  LDS.128 R8, [R6+0x10] ;  /* 0x0000100006087984 */ /* 0x000fe80000000c00 */
[----:B------:R-:W0:Y:S01]  /*0530*/  LDS.64 R30, [R24+0x2200] ;  /* 0x00220000181e7984 */ /* 0x000e220000000a00 */
[----:B------:R-:W-:-:S02]  /*0540*/  DFMA R36, R18, R12, R36 ;  /* 0x0000000c1224722b */ /* 0x000fc40000000024 */
[----:B------:R-:W-:Y:S01]  /*0550*/  DFMA R32, R22, R12, R32 ;  /* 0x0000000c1620722b */ /* 0x000fe20000000020 */
[----:B------:R-:W-:Y:S04]  /*0560*/  LDS.128 R16, [R6+0x210] ;  /* 0x0002100006107984 */ /* 0x000fe80000000c00 */
[----:B------:R-:W1:Y:S01]  /*0570*/  LDS.128 R12, [R6+0x110] ;  /* 0x00011000060c7984 */ /* 0x000e620000000c00 */
[----:B0-----:R-:W-:-:S03]  /*0580*/  DFMA R8, R30, R8, R20 ;  /* 0x000000081e08722b */ /* 0x001fc60000000014 */
[----:B------:R-:W0:Y:S01]  /*0590*/  LDS.128 R20, [R6+0x310] ;  /* 0x0003100006147984 */ /* 0x000e220000000c00 */
[----:B-1----:R-:W-:-:S03]  /*05a0*/  DFMA R34, R30, R12, R34 ;  /* 0x0000000c1e22722b */ /* 0x002fc60000000022 */
[----:B------:R-:W1:Y:S01]  /*05b0*/  LDS.64 R12, [R24+0x2300] ;  /* 0x00230000180c7984 */ /* 0x000e620000000a00 */
[C---:B------:R-:W-:Y:S02]  /*05c0*/  DFMA R36, R30.reuse, R16, R36 ;  /* 0x000000101e24722b */ /* 0x040fe40000000024 */
[----:B0-----:R-:W-:Y:S01]  /*05d0*/  DFMA R32, R30, R20, R32 ;  /* 0x000000141e20722b */ /* 0x001fe20000000020 */
[----:B------:R-:W-:Y:S01]  /*05e0*/  LDS.64 R30, [R24+0x2400] ;  /* 0x00240000181e7984 */ /* 0x000fe20000000a00 */
[-C--:B-1----:R-:W-:Y:S02]  /*05f0*/  DFMA R20, R10, R12.reuse, R8 ;  /* 0x0000000c0a14722b */ /* 0x082fe40000000008 */
[-C--:B------:R-:W-:Y:S01]  /*0600*/  DFMA R34, R14, R12.reuse, R34 ;  /* 0x0000000c0e22722b */ /* 0x080fe20000000022 */
[----:B------:R-:W0:Y:S01]  /*0610*/  LDS.128 R8, [R6+0x20] ;  /* 0x0000200006087984 */ /* 0x000e220000000c00 */
[-C--:B------:R-:W-:Y:S02]  /*0620*/  DFMA R36, R18, R12.reuse, R36 ;  /* 0x0000000c1224722b */ /* 0x080fe40000000024 */
        /* <DEDUP_REMOVED lines=10> */
[----:B-1----:R-:W-:-:S03]  /*06d0*/  DFMA R20, R10, R12, R8 ;  /* 0x0000000c0a14722b */ /* 0x002fc60000000008 */
[----:B------:R-:W0:Y:S01]  /*06e0*/  LDS.128 R8, [R6+0x30] ;  /* 0x0000300006087984 */ /* 0x000e220000000c00 */
[-C--:B------:R-:W-:Y:S02]  /*06f0*/  DFMA R34, R14, R12.reuse, R34 ;  /* 0x0000000c0e22722b */ /* 0x080fe40000000022 */
        /* <DEDUP_REMOVED lines=176> */
[----:B------:R-:W-:Y:S01]  /*1200*/  UIADD3 UR5, UPT, UPT, UR5, 0x1, URZ ;  /* 0x0000000105057890 */ /* 0x000fe2000fffe0ff */
[----:B------:R-:W-:-:S03]  /*1210*/  DFMA R16, R30, R16, R36 ;  /* 0x000000101e10722b */ /* 0x000fc60000000024 */
[----:B------:R-:W-:Y:S01]  /*1220*/  UISETP.NE.AND UP0, UPT, UR5, URZ, UPT ;  /* 0x000000ff0500728c */ /* 0x000fe2000bf05270 */
[----:B------:R-:W-:Y:S02]  /*1230*/  IADD3 R5, PT, PT, R5, 0x20, RZ ;  /* 0x0000002005057810 */ /* 0x000fe40007ffe0ff */
[----:B------:R-:W-:Y:S01]  /*1240*/  LEA R4, R3, R4, 0x5 ;  /* 0x0000000403047211 */ /* 0x000fe200078e28ff */
[----:B0-----:R-:W-:Y:S02]  /*1250*/  DFMA R32, R30, R20, R32 ;  /* 0x000000141e20722b */ /* 0x001fe40000000020 */
[-C--:B-1----:R-:W-:Y:S02]  /*1260*/  DFMA R20, R10, R34.reuse, R8 ;  /* 0x000000220a14722b */ /* 0x082fe40000000008 */
[-C--:B------:R-:W-:Y:S02]  /*1270*/  DFMA R30, R14, R34.reuse, R12 ;  /* 0x000000220e1e722b */ /* 0x080fe4000000000c */
[----:B------:R-:W-:-:S02]  /*1280*/  DFMA R36, R18, R34, R16 ;  /* 0x000000221224722b */ /* 0x000fc40000000010 */
[----:B------:R-:W-:Y:S01]  /*1290*/  DFMA R34, R22, R34, R32 ;  /* 0x000000221622722b */ /* 0x000fe20000000020 */
[----:B------:R-:W-:Y:S06]  /*12a0*/  BAR.SYNC.DEFER_BLOCKING 0x0 ;  /* 0x0000000000007b1d */ /* 0x000fec0000010000 */
[----:B------:R-:W-:Y:S05]  /*12b0*/  BRA.U UP0, `(.L_x_1) ;  /* 0xffffffed00f07547 */ /* 0x000fea000b83ffff */
.L_x_0:
[C---:B------:R-:W-:Y:S01]  /*12c0*/  IMAD.WIDE R4, R2.reuse, 0x8, R28 ;  /* 0x0000000802047825 */ /* 0x040fe200078e021c */
[----:B------:R-:W-:Y:S04]  /*12d0*/  STG.E.64 desc[UR8][R28.64], R20 ;  /* 0x000000141c007986 */ /* 0x000fe8000c101b08 */
[----:B------:R-:W-:Y:S01]  /*12e0*/  STG.E.64 desc[UR8][R4.64], R30 ;  /* 0x0000001e04007986 */ /* 0x000fe2000c101b08 */
[----:B------:R-:W-:-:S05]  /*12f0*/  IMAD.WIDE R6, R2, 0x8, R4 ;  /* 0x0000000802067825 */ /* 0x000fca00078e0204 */
[----:B------:R-:W-:Y:S01]  /*1300*/  STG.E.64 desc[UR8][R6.64], R36 ;  /* 0x0000002406007986 */ /* 0x000fe2000c101b08 */
[----:B------:R-:W-:-:S05]  /*1310*/  IMAD.WIDE R2, R2, 0x8, R6 ;  /* 0x0000000802027825 */ /* 0x000fca00078e0206 */
[----:B------:R-:W-:Y:S01]  /*1320*/  STG.E.64 desc[UR8][R2.64], R34 ;  /* 0x0000002202007986 */ /* 0x000fe2000c101b08 */
[----:B------:R-:W-:Y:S05]  /*1330*/  EXIT ;  /* 0x000000000000794d */ /* 0x000fea0003800000 */
.L_x_2:
[----:B------:R-:W-:-:S00]  /*1340*/  BRA `(.L_x_2) ;  /* 0xfffffffc00fc7947 */ /* 0x000fc0000383ffff */
[----:B------:R-:W-:-:S00]  /*1350*/  NOP ;  /* 0x0000000000007918 */ /* 0x000fc00000000000 */
        /* <DEDUP_REMOVED lines=10> */
.L_x_3:


//--------------------- .nv.shared._Z16block_mul_kerneliiPdS_S_ --------------------------
	.section	.nv.shared._Z16block_mul_kerneliiPdS_S_,"aw",@nobits
	.sectionflags	@""
	.align	16
	.zero		1024


//--------------------- .nv.shared.reserved.0     --------------------------
	.section	.nv.shared.reserved.0,"aw",@nobits
	.weak		__nv_reservedSMEM_offset_0_alias
	.size		__nv_reservedSMEM_offset_0_alias, 0, 64
	.other		__nv_reservedSMEM_offset_0_alias,@"STO_CUDA_RESERVED_SHARED STV_DEFAULT"
__nv_reservedSMEM_offset_0_alias:
	.zero		0
	.zero		64


//--------------------- .nv.constant0._Z16block_mul_kerneliiPdS_S_ --------------------------
	.section	.nv.constant0._Z16block_mul_kerneliiPdS_S_,"a",@progbits
	.sectionflags	@""
	.align	4
.nv.constant0._Z16block_mul_kerneliiPdS_S_:
	.zero		928


//--------------------- SYMBOLS --------------------------

	.type		.nv.reservedSmem.offset0,@object
	.size		.nv.reservedSmem.offset0,0x4
	.type		.nv.reservedSmem.cap,@object
	.size		.nv.reservedSmem.cap,0x4
